	.headerflags	@"EF_CUDA_TEXMODE_UNIFIED EF_CUDA_64BIT_ADDRESS EF_CUDA_ACCELERATORS EF_CUDA_SM90 EF_CUDA_VIRTUAL_SM(EF_CUDA_SM90)"
	.elftype	@"ET_EXEC"


//--------------------- .nv.info                  --------------------------
	.section	.nv.info,"",@"SHT_CUDA_INFO"
	.align	4


	//----- nvinfo : EIATTR_REGCOUNT
	.align		4
        /*0000*/ 	.byte	0x04, 0x2f
        /*0002*/ 	.short	(.L_3 - .L_2)
	.align		4
.L_2:
        /*0004*/ 	.word	index@(triton_poi_fused__native_batch_norm_legit_no_training_add_relu_10)
        /*0008*/ 	.word	0x00000020


	//----- nvinfo : EIATTR_MIN_STACK_SIZE
	.align		4
.L_3:
        /*000c*/ 	.byte	0x04, 0x12
        /*000e*/ 	.short	(.L_5 - .L_4)
	.align		4
.L_4:
        /*0010*/ 	.word	index@(triton_poi_fused__native_batch_norm_legit_no_training_add_relu_10)
        /*0014*/ 	.word	0x00000000


	//----- nvinfo : EIATTR_FRAME_SIZE
	.align		4
.L_5:
        /*0018*/ 	.byte	0x04, 0x11
        /*001a*/ 	.short	(.L_7 - .L_6)
	.align		4
.L_6:
        /*001c*/ 	.word	index@(triton_poi_fused__native_batch_norm_legit_no_training_add_relu_10)
        /*0020*/ 	.word	0x00000000


	//----- nvinfo : EIATTR_MIN_STACK_SIZE
	.align		4
.L_7:
        /*0024*/ 	.byte	0x04, 0x12
        /*0026*/ 	.short	(.L_9 - .L_8)
	.align		4
.L_8:
        /*0028*/ 	.word	index@(triton_poi_fused__native_batch_norm_legit_no_training_add_relu_10)
        /*002c*/ 	.word	0x00000000
.L_9:


//--------------------- .nv.info.triton_poi_fused__native_batch_norm_legit_no_training_add_relu_10 --------------------------
	.section	.nv.info.triton_poi_fused__native_batch_norm_legit_no_training_add_relu_10,"",@"SHT_CUDA_INFO"
	.sectionflags	@""
	.align	4


	//----- nvinfo : EIATTR_CUDA_API_VERSION
	.align		4
        /*0000*/ 	.byte	0x04, 0x37
        /*0002*/ 	.short	(.L_11 - .L_10)
.L_10:
        /*0004*/ 	.word	0x0000007c


	//----- nvinfo : EIATTR_KPARAM_INFO
	.align		4
.L_11:
        /*0008*/ 	.byte	0x04, 0x17
        /*000a*/ 	.short	(.L_13 - .L_12)
.L_12:
        /*000c*/ 	.word	0x00000000
        /*0010*/ 	.short	0x0008
        /*0012*/ 	.short	0x003c
        /*0014*/ 	.byte	0x00, 0xf0, 0x11, 0x00


	//----- nvinfo : EIATTR_KPARAM_INFO
	.align		4
.L_13:
        /*0018*/ 	.byte	0x04, 0x17
        /*001a*/ 	.short	(.L_15 - .L_14)
.L_14:
        /*001c*/ 	.word	0x00000000
        /*0020*/ 	.short	0x0007
        /*0022*/ 	.short	0x0038
        /*0024*/ 	.byte	0x00, 0xf0, 0x11, 0x00


	//----- nvinfo : EIATTR_KPARAM_INFO
	.align		4
.L_15:
        /*0028*/ 	.byte	0x04, 0x17
        /*002a*/ 	.short	(.L_17 - .L_16)
.L_16:
        /*002c*/ 	.word	0x00000000
        /*0030*/ 	.short	0x0006
        /*0032*/ 	.short	0x0030
        /*0034*/ 	.byte	0x00, 0xf4, 0x21, 0x00


	//----- nvinfo : EIATTR_KPARAM_INFO
	.align		4
.L_17:
        /*0038*/ 	.byte	0x04, 0x17
        /*003a*/ 	.short	(.L_19 - .L_18)
.L_18:
        /*003c*/ 	.word	0x00000000
        /*0040*/ 	.short	0x0005
        /*0042*/ 	.short	0x0028
        /*0044*/ 	.byte	0x00, 0xf4, 0x21, 0x00


	//----- nvinfo : EIATTR_KPARAM_INFO
	.align		4
.L_19:
        /*0048*/ 	.byte	0x04, 0x17
        /*004a*/ 	.short	(.L_21 - .L_20)
.L_20:
        /*004c*/ 	.word	0x00000000
        /*0050*/ 	.short	0x0004
        /*0052*/ 	.short	0x0020
        /*0054*/ 	.byte	0x00, 0xf4, 0x21, 0x00


	//----- nvinfo : EIATTR_KPARAM_INFO
	.align		4
.L_21:
        /*0058*/ 	.byte	0x04, 0x17
        /*005a*/ 	.short	(.L_23 - .L_22)
.L_22:
        /*005c*/ 	.word	0x00000000
        /*0060*/ 	.short	0x0003
        /*0062*/ 	.short	0x0018
        /*0064*/ 	.byte	0x00, 0xf4, 0x21, 0x00


	//----- nvinfo : EIATTR_KPARAM_INFO
	.align		4
.L_23:
        /*0068*/ 	.byte	0x04, 0x17
        /*006a*/ 	.short	(.L_25 - .L_24)
.L_24:
        /*006c*/ 	.word	0x00000000
        /*0070*/ 	.short	0x0002
        /*0072*/ 	.short	0x0010
        /*0074*/ 	.byte	0x00, 0xf4, 0x21, 0x00


	//----- nvinfo : EIATTR_KPARAM_INFO
	.align		4
.L_25:
        /*0078*/ 	.byte	0x04, 0x17
        /*007a*/ 	.short	(.L_27 - .L_26)
.L_26:
        /*007c*/ 	.word	0x00000000
        /*0080*/ 	.short	0x0001
        /*0082*/ 	.short	0x0008
        /*0084*/ 	.byte	0x00, 0xf4, 0x21, 0x00


	//----- nvinfo : EIATTR_KPARAM_INFO
	.align		4
.L_27:
        /*0088*/ 	.byte	0x04, 0x17
        /*008a*/ 	.short	(.L_29 - .L_28)
.L_28:
        /*008c*/ 	.word	0x00000000
        /*0090*/ 	.short	0x0000
        /*0092*/ 	.short	0x0000
        /*0094*/ 	.byte	0x00, 0xf4, 0x21, 0x00


	//----- nvinfo : EIATTR_SPARSE_MMA_MASK
	.align		4
.L_29:
        /*0098*/ 	.byte	0x03, 0x50
        /*009a*/ 	.short	0x0000


	//----- nvinfo : EIATTR_MAXREG_COUNT
	.align		4
        /*009c*/ 	.byte	0x03, 0x1b
        /*009e*/ 	.short	0x00ff


	//----- nvinfo : EIATTR_EXIT_INSTR_OFFSETS
	.align		4
        /*00a0*/ 	.byte	0x04, 0x1c
        /*00a2*/ 	.short	(.L_31 - .L_30)


	//   ....[0]....
.L_30:
        /*00a4*/ 	.word	0x00000c50


	//   ....[1]....
        /*00a8*/ 	.word	0x00000ca0


	//----- nvinfo : EIATTR_REQNTID
	.align		4
.L_31:
        /*00ac*/ 	.byte	0x04, 0x10
        /*00ae*/ 	.short	(.L_33 - .L_32)
.L_32:
        /*00b0*/ 	.word	0x00000080
        /*00b4*/ 	.word	0x00000001
        /*00b8*/ 	.word	0x00000001


	//----- nvinfo : EIATTR_CBANK_PARAM_SIZE
	.align		4
.L_33:
        /*00bc*/ 	.byte	0x03, 0x19
        /*00be*/ 	.short	0x0040


	//----- nvinfo : EIATTR_PARAM_CBANK
	.align		4
        /*00c0*/ 	.byte	0x04, 0x0a
        /*00c2*/ 	.short	(.L_35 - .L_34)
	.align		4
.L_34:
        /*00c4*/ 	.word	index@(.nv.constant0.triton_poi_fused__native_batch_norm_legit_no_training_add_relu_10)
        /*00c8*/ 	.short	0x0210
        /*00ca*/ 	.short	0x0040


	//----- nvinfo : EIATTR_SW_WAR
	.align		4
.L_35:
        /*00cc*/ 	.byte	0x04, 0x36
        /*00ce*/ 	.short	(.L_37 - .L_36)
.L_36:
        /*00d0*/ 	.word	0x00000008
.L_37:


//--------------------- .nv.callgraph             --------------------------
	.section	.nv.callgraph,"",@"SHT_CUDA_CALLGRAPH"
	.align	4
	.sectionentsize	8
	.align		4
        /*0000*/ 	.word	0x00000000
	.align		4
        /*0004*/ 	.word	0xffffffff
	.align		4
        /*0008*/ 	.word	0x00000000
	.align		4
        /*000c*/ 	.word	0xfffffffe
	.align		4
        /*0010*/ 	.word	0x00000000
	.align		4
        /*0014*/ 	.word	0xfffffffd
	.align		4
        /*0018*/ 	.word	0x00000000
	.align		4
        /*001c*/ 	.word	0xfffffffc


//--------------------- .nv.constant4             --------------------------
	.section	.nv.constant4,"a",@progbits
	.align	8
	.align		8
.nv.constant4:
        /*0000*/ 	.dword	_$_str
	.align		8
        /*0008*/ 	.dword	_$_str_$_2


//--------------------- .text.triton_poi_fused__native_batch_norm_legit_no_training_add_relu_10 --------------------------
	.section	.text.triton_poi_fused__native_batch_norm_legit_no_training_add_relu_10,"ax",@progbits
	.sectionflags	@"SHF_BARRIERS=1"
	.align	128
        .global         triton_poi_fused__native_batch_norm_legit_no_training_add_relu_10
        .type           triton_poi_fused__native_batch_norm_legit_no_training_add_relu_10,@function
        .size           triton_poi_fused__native_batch_norm_legit_no_training_add_relu_10,(.L_x_1 - triton_poi_fused__native_batch_norm_legit_no_training_add_relu_10)
        .other          triton_poi_fused__native_batch_norm_legit_no_training_add_relu_10,@"STO_CUDA_ENTRY STV_DEFAULT"
triton_poi_fused__native_batch_norm_legit_no_training_add_relu_10:
.text.triton_poi_fused__native_batch_norm_legit_no_training_add_relu_10:
[----:B------:R-:W0:Y:S01]  /*0000*/  LDC R1, c[0x0][0x28] ;  /* 0x00000a00ff017b82 */ /* 0x000e220000000800 */
[----:B------:R-:W1:Y:S07]  /*0010*/  S2R R3, SR_TID.X ;  /* 0x0000000000037919 */ /* 0x000e6e0000002100 */
[----:B------:R-:W2:Y:S01]  /*0020*/  LDC.64 R16, c[0x0][0x210] ;  /* 0x00008400ff107b82 */ /* 0x000ea20000000a00 */
[----:B------:R-:W-:Y:S01]  /*0030*/  CS2R R6, SRZ ;  /* 0x0000000000067805 */ /* 0x000fe2000001ff00 */
[----:B------:R-:W3:Y:S01]  /*0040*/  S2R R0, SR_CTAID.X ;  /* 0x0000000000007919 */ /* 0x000ee20000002500 */
[----:B------:R-:W4:Y:S05]  /*0050*/  S2R R2, SR_CTAID.Y ;  /* 0x0000000000027919 */ /* 0x000f2a0000002600 */
[----:B------:R-:W5:Y:S01]  /*0060*/  LDC.64 R26, c[0x0][0x220] ;  /* 0x00008800ff1a7b82 */ /* 0x000f620000000a00 */
[----:B------:R-:W-:-:S02]  /*0070*/  CS2R R8, SRZ ;  /* 0x0000000000087805 */ /* 0x000fc4000001ff00 */
[----:B------:R-:W-:Y:S01]  /*0080*/  CS2R R10, SRZ ;  /* 0x00000000000a7805 */ /* 0x000fe2000001ff00 */
[----:B------:R-:W-:-:S04]  /*0090*/  ULDC.64 UR6, c[0x0][0x208] ;  /* 0x0000820000067ab9 */ /* 0x000fc80000000a00 */
[----:B------:R-:W2:Y:S01]  /*00a0*/  LDC.64 R28, c[0x0][0x218] ;  /* 0x00008600ff1c7b82 */ /* 0x000ea20000000a00 */
[----:B-1----:R-:W-:Y:S01]  /*00b0*/  SHF.R.U32.HI R21, RZ, 0x3, R3 ;  /* 0x00000003ff157819 */ /* 0x002fe20000011603 */
[----:B------:R-:W-:Y:S02]  /*00c0*/  IMAD.SHL.U32 R3, R3, 0x4, RZ ;  /* 0x0000000403037824 */ /* 0x000fe400078e00ff */
[----:B---3--:R-:W-:Y:S01]  /*00d0*/  IMAD.SHL.U32 R0, R0, 0x20, RZ ;  /* 0x0000002000007824 */ /* 0x008fe200078e00ff */
[----:B------:R-:W-:Y:S01]  /*00e0*/  SGXT.U32 R21, R21, 0x4 ;  /* 0x000000041515781a */ /* 0x000fe20000000000 */
[----:B----4-:R-:W-:-:S03]  /*00f0*/  IMAD.SHL.U32 R20, R2, 0x20, RZ ;  /* 0x0000002002147824 */ /* 0x010fc600078e00ff */
[----:B------:R-:W-:Y:S02]  /*0100*/  LOP3.LUT R25, R0, 0x1c, R3, 0xf8, !PT ;  /* 0x0000001c00197812 */ /* 0x000fe400078ef803 */
[----:B------:R-:W-:Y:S02]  /*0110*/  LOP3.LUT R4, R20, R21, RZ, 0xfc, !PT ;  /* 0x0000001514047212 */ /* 0x000fe400078efcff */
[----:B------:R-:W-:Y:S02]  /*0120*/  LOP3.LUT R22, R20, 0x10, R21, 0xfe, !PT ;  /* 0x0000001014167812 */ /* 0x000fe400078efe15 */
[C---:B------:R-:W-:Y:S01]  /*0130*/  ISETP.GE.AND P0, PT, R25.reuse, 0x100, PT ;  /* 0x000001001900780c */ /* 0x040fe20003f06270 */
[----:B------:R-:W-:Y:S01]  /*0140*/  IMAD R23, R4, 0x100, R25 ;  /* 0x0000010004177824 */ /* 0x000fe200078e0219 */
[----:B------:R-:W-:Y:S02]  /*0150*/  LEA R22, R22, R25, 0x8 ;  /* 0x0000001916167211 */ /* 0x000fe400078e40ff */
[----:B------:R-:W-:Y:S01]  /*0160*/  CS2R R18, SRZ ;  /* 0x0000000000127805 */ /* 0x000fe2000001ff00 */
[----:B-----5:R-:W-:Y:S01]  /*0170*/  IMAD.WIDE R26, R25, 0x4, R26 ;  /* 0x00000004191a7825 */ /* 0x020fe200078e021a */
[----:B------:R-:W-:-:S03]  /*0180*/  CS2R R4, SRZ ;  /* 0x0000000000047805 */ /* 0x000fc6000001ff00 */
[----:B--2---:R-:W-:-:S04]  /*0190*/  IMAD.WIDE R14, R23, 0x4, R16 ;  /* 0x00000004170e7825 */ /* 0x004fc800078e0210 */
[----:B------:R-:W-:Y:S01]  /*01a0*/  IMAD.WIDE R16, R22, 0x4, R16 ;  /* 0x0000000416107825 */ /* 0x000fe200078e0210 */
[----:B------:R1:W2:Y:S01]  /*01b0*/  @!P0 LDG.E.EL.128 R4, desc[UR6][R14.64] ;  /* 0x000000060e048981 */ /* 0x0002a2000c2e1d00 */
[----:B------:R-:W-:Y:S02]  /*01c0*/  CS2R R12, SRZ ;  /* 0x00000000000c7805 */ /* 0x000fe4000001ff00 */
[----:B0-----:R-:W-:Y:S01]  /*01d0*/  IMAD.WIDE R28, R25, 0x4, R28 ;  /* 0x00000004191c7825 */ /* 0x001fe200078e021c */
[----:B------:R0:W3:Y:S01]  /*01e0*/  @!P0 LDG.E.EL.128 R8, desc[UR6][R16.64] ;  /* 0x0000000610088981 */ /* 0x0000e2000c2e1d00 */
[----:B-1----:R-:W-:Y:S02]  /*01f0*/  CS2R R14, SRZ ;  /* 0x00000000000e7805 */ /* 0x002fe4000001ff00 */
[----:B0-----:R-:W-:-:S04]  /*0200*/  CS2R R16, SRZ ;  /* 0x0000000000107805 */ /* 0x001fc8000001ff00 */
[----:B------:R-:W3:Y:S04]  /*0210*/  @!P0 LDG.E.EL.128 R12, desc[UR6][R28.64] ;  /* 0x000000061c0c8981 */ /* 0x000ee8000c2e1d00 */
[----:B------:R-:W4:Y:S02]  /*0220*/  @!P0 LDG.E.EL.128 R16, desc[UR6][R26.64] ;  /* 0x000000061a108981 */ /* 0x000f24000c2e1d00 */
[----:B----4-:R-:W-:Y:S01]  /*0230*/  FADD R17, R17, 9.9999997473787516356e-06 ;  /* 0x3727c5ac11117421 */ /* 0x010fe20000000000 */
[----:B------:R-:W-:-:S05]  /*0240*/  FADD R24, R16, 9.9999997473787516356e-06 ;  /* 0x3727c5ac10187421 */ /* 0x000fca0000000000 */
[----:B------:R-:W0:Y:S08]  /*0250*/  MUFU.SQRT R17, R17 ;  /* 0x0000001100117308 */ /* 0x000e300000002000 */
[----:B------:R-:W1:Y:S01]  /*0260*/  MUFU.SQRT R24, R24 ;  /* 0x0000001800187308 */ /* 0x000e620000002000 */
[----:B------:R-:W-:Y:S01]  /*0270*/  FADD R18, R18, 9.9999997473787516356e-06 ;  /* 0x3727c5ac12127421 */ /* 0x000fe20000000000 */
[----:B------:R-:W-:Y:S01]  /*0280*/  FADD R19, R19, 9.9999997473787516356e-06 ;  /* 0x3727c5ac13137421 */ /* 0x000fe20000000000 */
[----:B0-----:R-:W-:-:S05]  /*0290*/  FSETP.GT.AND P2, PT, R17, 8.50705917302346158658e+37, PT ;  /* 0x7e8000001100780b */ /* 0x001fca0003f44000 */
[----:B------:R-:W0:Y:S01]  /*02a0*/  MUFU.SQRT R16, R19 ;  /* 0x0000001300107308 */ /* 0x000e220000002000 */
[----:B------:R-:W-:Y:S02]  /*02b0*/  FSETP.GEU.AND P3, PT, R17, 1.175494350822287508e-38, PT ;  /* 0x008000001100780b */ /* 0x000fe40003f6e000 */
[----:B-1----:R-:W-:-:S05]  /*02c0*/  FSETP.GT.AND P6, PT, R24, 8.50705917302346158658e+37, PT ;  /* 0x7e8000001800780b */ /* 0x002fca0003fc4000 */
[----:B------:R-:W1:Y:S01]  /*02d0*/  MUFU.SQRT R18, R18 ;  /* 0x0000001200127308 */ /* 0x000e620000002000 */
[----:B------:R-:W-:Y:S01]  /*02e0*/  FSETP.GEU.AND P1, PT, R24, 1.175494350822287508e-38, PT ;  /* 0x008000001800780b */ /* 0x000fe20003f2e000 */
[C---:B---3--:R-:W-:Y:S01]  /*02f0*/  FADD R11, -R15.reuse, R11 ;  /* 0x0000000b0f0b7221 */ /* 0x048fe20000000100 */
[----:B--2---:R-:W-:Y:S01]  /*0300*/  FADD R7, -R15, R7 ;  /* 0x000000070f077221 */ /* 0x004fe20000000100 */
[----:B------:R-:W-:Y:S02]  /*0310*/  IMAD.MOV.U32 R15, RZ, RZ, 0x3e800000 ;  /* 0x3e800000ff0f7424 */ /* 0x000fe400078e00ff */
[----:B------:R-:W-:-:S03]  /*0320*/  @P2 FMUL R17, R17, 0.25 ;  /* 0x3e80000011112820 */ /* 0x000fc60000400000 */
[----:B------:R-:W-:Y:S01]  /*0330*/  FSEL R27, R15, 1, P6 ;  /* 0x3f8000000f1b7808 */ /* 0x000fe20003000000 */
[----:B------:R-:W-:Y:S01]  /*0340*/  @!P3 FMUL R17, R17, 16777216 ;  /* 0x4b8000001111b820 */ /* 0x000fe20000400000 */
[----:B------:R-:W-:Y:S01]  /*0350*/  @P6 FMUL R24, R24, 0.25 ;  /* 0x3e80000018186820 */ /* 0x000fe20000400000 */
[----:B0-----:R-:W-:Y:S02]  /*0360*/  FSETP.GT.AND P6, PT, R16, 8.50705917302346158658e+37, PT ;  /* 0x7e8000001000780b */ /* 0x001fe40003fc4000 */
[----:B------:R-:W-:Y:S01]  /*0370*/  @!P1 FMUL R27, R27, 16777216 ;  /* 0x4b8000001b1b9820 */ /* 0x000fe20000400000 */
[----:B-1----:R-:W-:Y:S01]  /*0380*/  FSETP.GT.AND P4, PT, R18, 8.50705917302346158658e+37, PT ;  /* 0x7e8000001200780b */ /* 0x002fe20003f84000 */
[----:B------:R-:W-:Y:S01]  /*0390*/  @!P1 FMUL R24, R24, 16777216 ;  /* 0x4b80000018189820 */ /* 0x000fe20000400000 */
[----:B------:R-:W-:Y:S01]  /*03a0*/  FSETP.GEU.AND P1, PT, R16, 1.175494350822287508e-38, PT ;  /* 0x008000001000780b */ /* 0x000fe20003f2e000 */
[----:B------:R-:W0:Y:S01]  /*03b0*/  MUFU.RCP R17, R17 ;  /* 0x0000001100117308 */ /* 0x000e220000001000 */
[----:B------:R-:W-:Y:S01]  /*03c0*/  FSETP.GEU.AND P5, PT, R18, 1.175494350822287508e-38, PT ;  /* 0x008000001200780b */ /* 0x000fe20003fae000 */
[C---:B------:R-:W-:Y:S01]  /*03d0*/  FADD R10, -R14.reuse, R10 ;  /* 0x0000000a0e0a7221 */ /* 0x040fe20000000100 */
[----:B------:R-:W-:-:S05]  /*03e0*/  FADD R6, -R14, R6 ;  /* 0x000000060e067221 */ /* 0x000fca0000000100 */
[----:B------:R-:W1:Y:S01]  /*03f0*/  MUFU.RCP R28, R24 ;  /* 0x00000018001c7308 */ /* 0x000e620000001000 */
[----:B------:R-:W-:Y:S01]  /*0400*/  @P6 FMUL R16, R16, 0.25 ;  /* 0x3e80000010106820 */ /* 0x000fe20000400000 */
[----:B------:R-:W-:Y:S01]  /*0410*/  FSEL R14, R15, 1, P2 ;  /* 0x3f8000000f0e7808 */ /* 0x000fe20001000000 */
[----:B------:R-:W-:Y:S02]  /*0420*/  @P4 FMUL R18, R18, 0.25 ;  /* 0x3e80000012124820 */ /* 0x000fe40000400000 */
[----:B------:R-:W-:Y:S02]  /*0430*/  @!P1 FMUL R16, R16, 16777216 ;  /* 0x4b80000010109820 */ /* 0x000fe40000400000 */
[----:B------:R-:W-:Y:S01]  /*0440*/  @!P3 FMUL R14, R14, 16777216 ;  /* 0x4b8000000e0eb820 */ /* 0x000fe20000400000 */
[----:B------:R-:W-:Y:S01]  /*0450*/  @!P5 FMUL R18, R18, 16777216 ;  /* 0x4b8000001212d820 */ /* 0x000fe20000400000 */
[----:B------:R-:W-:Y:S02]  /*0460*/  FADD R26, -R12, R4 ;  /* 0x000000040c1a7221 */ /* 0x000fe40000000100 */
[----:B------:R2:W-:Y:S01]  /*0470*/  MUFU.RCP R4, R16 ;  /* 0x0000001000047308 */ /* 0x0005e20000001000 */
[----:B0-----:R-:W-:Y:S01]  /*0480*/  FMUL R14, R17, R14 ;  /* 0x0000000e110e7220 */ /* 0x001fe20000400000 */
[----:B-1----:R-:W-:-:S02]  /*0490*/  FMUL R27, R28, R27 ;  /* 0x0000001b1c1b7220 */ /* 0x002fc40000400000 */
[----:B------:R-:W0:Y:S04]  /*04a0*/  LDC.64 R28, c[0x0][0x228] ;  /* 0x00008a00ff1c7b82 */ /* 0x000e280000000a00 */
[----:B------:R-:W1:Y:S04]  /*04b0*/  MUFU.RCP R18, R18 ;  /* 0x0000001200127308 */ /* 0x000e680000001000 */
[----:B--2---:R-:W2:Y:S01]  /*04c0*/  LDC.64 R16, c[0x0][0x230] ;  /* 0x00008c00ff107b82 */ /* 0x004ea20000000a00 */
[C---:B------:R-:W-:Y:S01]  /*04d0*/  FADD R9, -R13.reuse, R9 ;  /* 0x000000090d097221 */ /* 0x040fe20000000100 */
[----:B------:R-:W-:Y:S01]  /*04e0*/  FADD R5, -R13, R5 ;  /* 0x000000050d057221 */ /* 0x000fe20000000100 */
[----:B------:R-:W-:-:S02]  /*04f0*/  FSEL R13, R15, 1, P4 ;  /* 0x3f8000000f0d7808 */ /* 0x000fc40002000000 */
[----:B------:R-:W-:-:S03]  /*0500*/  FSEL R19, R15, 1, P6 ;  /* 0x3f8000000f137808 */ /* 0x000fc60003000000 */
[----:B------:R-:W-:Y:S02]  /*0510*/  @!P5 FMUL R13, R13, 16777216 ;  /* 0x4b8000000d0dd820 */ /* 0x000fe40000400000 */
[----:B------:R-:W-:Y:S02]  /*0520*/  @!P1 FMUL R19, R19, 16777216 ;  /* 0x4b80000013139820 */ /* 0x000fe40000400000 */
[----:B-1----:R-:W-:Y:S02]  /*0530*/  FMUL R15, R18, R13 ;  /* 0x0000000d120f7220 */ /* 0x002fe40000400000 */
[----:B------:R-:W-:Y:S01]  /*0540*/  FMUL R4, R4, R19 ;  /* 0x0000001304047220 */ /* 0x000fe20000400000 */
[----:B------:R-:W-:Y:S01]  /*0550*/  FADD R24, -R12, R8 ;  /* 0x000000080c187221 */ /* 0x000fe20000000100 */
[C---:B------:R-:W-:Y:S01]  /*0560*/  FMUL R12, R14.reuse, R5 ;  /* 0x000000050e0c7220 */ /* 0x040fe20000400000 */
[C---:B------:R-:W-:Y:S01]  /*0570*/  FMUL R13, R15.reuse, R6 ;  /* 0x000000060f0d7220 */ /* 0x040fe20000400000 */
[----:B------:R-:W-:Y:S01]  /*0580*/  FMUL R14, R14, R9 ;  /* 0x000000090e0e7220 */ /* 0x000fe20000400000 */
[----:B------:R-:W-:Y:S01]  /*0590*/  FMUL R15, R15, R10 ;  /* 0x0000000a0f0f7220 */ /* 0x000fe20000400000 */
[C---:B------:R-:W-:Y:S01]  /*05a0*/  FMUL R18, R4.reuse, R7 ;  /* 0x0000000704127220 */ /* 0x040fe20000400000 */
[----:B------:R-:W-:Y:S01]  /*05b0*/  FMUL R19, R4, R11 ;  /* 0x0000000b04137220 */ /* 0x000fe20000400000 */
[----:B------:R-:W-:-:S02]  /*05c0*/  CS2R R4, SRZ ;  /* 0x0000000000047805 */ /* 0x000fc4000001ff00 */
[----:B------:R-:W-:Y:S02]  /*05d0*/  CS2R R6, SRZ ;  /* 0x0000000000067805 */ /* 0x000fe4000001ff00 */
[----:B------:R-:W-:Y:S02]  /*05e0*/  CS2R R8, SRZ ;  /* 0x0000000000087805 */ /* 0x000fe4000001ff00 */
[----:B------:R-:W-:Y:S01]  /*05f0*/  CS2R R10, SRZ ;  /* 0x00000000000a7805 */ /* 0x000fe2000001ff00 */
[----:B0-----:R-:W-:-:S04]  /*0600*/  IMAD.WIDE R28, R25, 0x4, R28 ;  /* 0x00000004191c7825 */ /* 0x001fc800078e021c */
[----:B--2---:R-:W-:Y:S01]  /*0610*/  IMAD.WIDE R16, R25, 0x4, R16 ;  /* 0x0000000419107825 */ /* 0x004fe200078e0210 */
[----:B------:R-:W2:Y:S04]  /*0620*/  @!P0 LDG.E.EL.128 R4, desc[UR6][R28.64] ;  /* 0x000000061c048981 */ /* 0x000ea8000c2e1d00 */
[----:B------:R0:W2:Y:S02]  /*0630*/  @!P0 LDG.E.EL.128 R8, desc[UR6][R16.64] ;  /* 0x0000000610088981 */ /* 0x0000a4000c2e1d00 */
[----:B0-----:R-:W0:Y:S01]  /*0640*/  LDC.64 R16, c[0x0][0x238] ;  /* 0x00008e00ff107b82 */ /* 0x001e220000000a00 */
[-CC-:B--2---:R-:W-:Y:S01]  /*0650*/  FFMA R28, R19, R7.reuse, R11.reuse ;  /* 0x00000007131c7223 */ /* 0x184fe2000000000b */
[----:B------:R-:W-:Y:S01]  /*0660*/  FFMA R11, R18, R7, R11 ;  /* 0x00000007120b7223 */ /* 0x000fe2000000000b */
[-CC-:B------:R-:W-:Y:S01]  /*0670*/  FFMA R7, R15, R6.reuse, R10.reuse ;  /* 0x000000060f077223 */ /* 0x180fe2000000000a */
[----:B------:R-:W-:Y:S01]  /*0680*/  FFMA R25, R13, R6, R10 ;  /* 0x000000060d197223 */ /* 0x000fe2000000000a */
[-CC-:B------:R-:W-:Y:S01]  /*0690*/  FFMA R6, R14, R5.reuse, R9.reuse ;  /* 0x000000050e067223 */ /* 0x180fe20000000009 */
[----:B------:R-:W-:Y:S01]  /*06a0*/  FFMA R10, R12, R5, R9 ;  /* 0x000000050c0a7223 */ /* 0x000fe20000000009 */
[----:B------:R-:W-:-:S02]  /*06b0*/  CS2R R12, SRZ ;  /* 0x00000000000c7805 */ /* 0x000fc4000001ff00 */
[----:B------:R-:W-:Y:S01]  /*06c0*/  CS2R R14, SRZ ;  /* 0x00000000000e7805 */ /* 0x000fe2000001ff00 */
[----:B0-----:R-:W-:-:S05]  /*06d0*/  IMAD.WIDE R18, R23, 0x4, R16 ;  /* 0x0000000417127825 */ /* 0x001fca00078e0210 */
[----:B------:R0:W2:Y:S01]  /*06e0*/  @!P0 LDG.E.EL.128 R12, desc[UR6][R18.64] ;  /* 0x00000006120c8981 */ /* 0x0000a2000c2e1d00 */
[----:B------:R-:W-:Y:S01]  /*06f0*/  IMAD.WIDE R22, R22, 0x4, R16 ;  /* 0x0000000416167825 */ /* 0x000fe200078e0210 */
[----:B------:R-:W-:Y:S02]  /*0700*/  CS2R R16, SRZ ;  /* 0x0000000000107805 */ /* 0x000fe4000001ff00 */
[----:B0-----:R-:W-:-:S06]  /*0710*/  CS2R R18, SRZ ;  /* 0x0000000000127805 */ /* 0x001fcc000001ff00 */
[----:B------:R0:W3:Y:S01]  /*0720*/  @!P0 LDG.E.EL.128 R16, desc[UR6][R22.64] ;  /* 0x0000000616108981 */ /* 0x0000e2000c2e1d00 */
[----:B------:R-:W1:Y:S01]  /*0730*/  S2R R5, SR_TID.X ;  /* 0x0000000000057919 */ /* 0x000e620000002100 */
[----:B------:R-:W4:Y:S01]  /*0740*/  S2UR UR5, SR_CgaCtaId ;  /* 0x00000000000579c3 */ /* 0x000f220000008800 */
[----:B------:R-:W-:-:S04]  /*0750*/  FMUL R9, R27, R26 ;  /* 0x0000001a1b097220 */ /* 0x000fc80000400000 */
[----:B------:R-:W-:Y:S01]  /*0760*/  FFMA R9, R9, R4, R8 ;  /* 0x0000000409097223 */ /* 0x000fe20000000008 */
[----:B------:R-:W-:Y:S01]  /*0770*/  UMOV UR4, 0x400 ;  /* 0x0000040000047882 */ /* 0x000fe20000000000 */
[----:B------:R-:W-:-:S04]  /*0780*/  FMUL R27, R27, R24 ;  /* 0x000000181b1b7220 */ /* 0x000fc80000400000 */
[----:B------:R-:W-:Y:S01]  /*0790*/  FFMA R27, R27, R4, R8 ;  /* 0x000000041b1b7223 */ /* 0x000fe20000000008 */
[----:B----4-:R-:W-:Y:S01]  /*07a0*/  UPRMT UR4, UR5, 0x654, UR4 ;  /* 0x0000065405047896 */ /* 0x010fe20008000004 */
[----:B------:R-:W-:Y:S02]  /*07b0*/  LOP3.LUT R8, R3, 0x1fc, RZ, 0xc0, !PT ;  /* 0x000001fc03087812 */ /* 0x000fe400078ec0ff */
[----:B------:R-:W-:Y:S02]  /*07c0*/  LOP3.LUT R20, R20, 0x1c, R3, 0xf8, !PT ;  /* 0x0000001c14147812 */ /* 0x000fe400078ef803 */
[C---:B--2---:R-:W-:Y:S01]  /*07d0*/  FSETP.GEU.AND P3, PT, R9.reuse, -R12, PT ;  /* 0x8000000c0900720b */ /* 0x044fe20003f6e000 */
[----:B------:R-:W-:Y:S01]  /*07e0*/  FADD R12, R9, R12 ;  /* 0x0000000c090c7221 */ /* 0x000fe20000000000 */
[----:B-1----:R-:W-:Y:S01]  /*07f0*/  IMAD.SHL.U32 R9, R5, 0x80, RZ ;  /* 0x0000008005097824 */ /* 0x002fe200078e00ff */
[----:B------:R-:W-:-:S04]  /*0800*/  FSETP.GEU.AND P2, PT, R10, -R13, PT ;  /* 0x8000000d0a00720b */ /* 0x000fc80003f4e000 */
[----:B0-----:R-:W-:Y:S01]  /*0810*/  LOP3.LUT R22, R9, 0x380, RZ, 0xc0, !PT ;  /* 0x0000038009167812 */ /* 0x001fe200078ec0ff */
[----:B------:R-:W-:Y:S01]  /*0820*/  FADD R10, R10, R13 ;  /* 0x0000000d0a0a7221 */ /* 0x000fe20000000000 */
[C---:B------:R-:W-:Y:S01]  /*0830*/  FSETP.GEU.AND P1, PT, R25.reuse, -R14, PT ;  /* 0x8000000e1900720b */ /* 0x040fe20003f2e000 */
[----:B------:R-:W-:Y:S01]  /*0840*/  FADD R25, R25, R14 ;  /* 0x0000000e19197221 */ /* 0x000fe20000000000 */
[C---:B------:R-:W-:Y:S01]  /*0850*/  FSETP.GEU.AND P0, PT, R11.reuse, -R15, PT ;  /* 0x8000000f0b00720b */ /* 0x040fe20003f0e000 */
[----:B------:R-:W-:Y:S01]  /*0860*/  FADD R15, R11, R15 ;  /* 0x0000000f0b0f7221 */ /* 0x000fe20000000000 */
[C---:B------:R-:W-:Y:S02]  /*0870*/  LOP3.LUT R9, R22.reuse, 0x20, RZ, 0xfc, !PT ;  /* 0x0000002016097812 */ /* 0x040fe400078efcff */
[C---:B------:R-:W-:Y:S02]  /*0880*/  LOP3.LUT R14, R22.reuse, R21, RZ, 0xfc, !PT ;  /* 0x00000015160e7212 */ /* 0x040fe400078efcff */
[----:B------:R-:W-:-:S02]  /*0890*/  LOP3.LUT R13, R22, 0x40, RZ, 0xfc, !PT ;  /* 0x00000040160d7812 */ /* 0x000fc400078efcff */
[C---:B------:R-:W-:Y:S02]  /*08a0*/  LEA.HI R11, R22.reuse, UR4, RZ, 0x1f ;  /* 0x00000004160b7c11 */ /* 0x040fe4000f8ff8ff */
[----:B------:R-:W-:Y:S02]  /*08b0*/  LOP3.LUT R23, R22, 0x60, RZ, 0xfc, !PT ;  /* 0x0000006016177812 */ /* 0x000fe400078efcff */
[----:B------:R-:W-:Y:S01]  /*08c0*/  LEA.HI R9, R9, UR4, RZ, 0x1f ;  /* 0x0000000409097c11 */ /* 0x000fe2000f8ff8ff */
[----:B------:R-:W-:Y:S01]  /*08d0*/  IMAD R11, R14, 0x4, R11 ;  /* 0x000000040e0b7824 */ /* 0x000fe200078e020b */
[----:B------:R-:W-:Y:S02]  /*08e0*/  LEA.HI R13, R13, UR4, RZ, 0x1f ;  /* 0x000000040d0d7c11 */ /* 0x000fe4000f8ff8ff */
[----:B------:R-:W-:Y:S02]  /*08f0*/  FSEL R12, R12, RZ, P3 ;  /* 0x000000ff0c0c7208 */ /* 0x000fe40001800000 */
[----:B------:R-:W-:-:S02]  /*0900*/  LEA.HI R23, R23, UR4, RZ, 0x1f ;  /* 0x0000000417177c11 */ /* 0x000fc4000f8ff8ff */
[----:B------:R-:W-:Y:S02]  /*0910*/  FSEL R10, R10, RZ, P2 ;  /* 0x000000ff0a0a7208 */ /* 0x000fe40001000000 */
[C---:B---3--:R-:W-:Y:S01]  /*0920*/  FSETP.GEU.AND P3, PT, R27.reuse, -R16, PT ;  /* 0x800000101b00720b */ /* 0x048fe20003f6e000 */
[----:B------:R-:W-:Y:S01]  /*0930*/  FADD R16, R27, R16 ;  /* 0x000000101b107221 */ /* 0x000fe20000000000 */
[----:B------:R-:W-:Y:S02]  /*0940*/  LEA R9, R14, R9, 0x2 ;  /* 0x000000090e097211 */ /* 0x000fe400078e10ff */
[----:B------:R-:W-:Y:S02]  /*0950*/  FSEL R22, R25, RZ, P1 ;  /* 0x000000ff19167208 */ /* 0x000fe40000800000 */
[C---:B------:R-:W-:Y:S01]  /*0960*/  FSETP.GEU.AND P2, PT, R6.reuse, -R17, PT ;  /* 0x800000110600720b */ /* 0x040fe20003f4e000 */
[----:B------:R-:W-:Y:S01]  /*0970*/  FADD R6, R6, R17 ;  /* 0x0000001106067221 */ /* 0x000fe20000000000 */
[----:B------:R-:W-:-:S02]  /*0980*/  FSEL R15, R15, RZ, P0 ;  /* 0x000000ff0f0f7208 */ /* 0x000fc40000000000 */
[C---:B------:R-:W-:Y:S01]  /*0990*/  FSETP.GEU.AND P1, PT, R7.reuse, -R18, PT ;  /* 0x800000120700720b */ /* 0x040fe20003f2e000 */
[----:B------:R-:W-:Y:S01]  /*09a0*/  FADD R7, R7, R18 ;  /* 0x0000001207077221 */ /* 0x000fe20000000000 */
[----:B------:R-:W-:Y:S01]  /*09b0*/  FSETP.GEU.AND P0, PT, R28, -R19, PT ;  /* 0x800000131c00720b */ /* 0x000fe20003f0e000 */
[----:B------:R-:W-:Y:S02]  /*09c0*/  IMAD R13, R14, 0x4, R13 ;  /* 0x000000040e0d7824 */ /* 0x000fe400078e020d */
[----:B------:R-:W-:Y:S01]  /*09d0*/  FADD R19, R28, R19 ;  /* 0x000000131c137221 */ /* 0x000fe20000000000 */
[----:B------:R-:W-:Y:S01]  /*09e0*/  IMAD R14, R14, 0x4, R23 ;  /* 0x000000040e0e7824 */ /* 0x000fe200078e0217 */
[----:B------:R0:W-:Y:S01]  /*09f0*/  STS [R11], R12 ;  /* 0x0000000c0b007388 */ /* 0x0001e20000000800 */
[----:B------:R-:W-:-:S03]  /*0a00*/  FSEL R16, R16, RZ, P3 ;  /* 0x000000ff10107208 */ /* 0x000fc60001800000 */
[----:B------:R1:W-:Y:S01]  /*0a10*/  STS [R9+0x80], R10 ;  /* 0x0000800a09007388 */ /* 0x0003e20000000800 */
[----:B------:R-:W-:-:S03]  /*0a20*/  FSEL R19, R19, RZ, P0 ;  /* 0x000000ff13137208 */ /* 0x000fc60000000000 */
[----:B------:R-:W-:Y:S01]  /*0a30*/  STS [R13+0x100], R22 ;  /* 0x000100160d007388 */ /* 0x000fe20000000800 */
[----:B0-----:R-:W-:Y:S02]  /*0a40*/  FSEL R12, R7, RZ, P1 ;  /* 0x000000ff070c7208 */ /* 0x001fe40000800000 */
[----:B-1----:R-:W-:Y:S01]  /*0a50*/  FSEL R10, R6, RZ, P2 ;  /* 0x000000ff060a7208 */ /* 0x002fe20001000000 */
[----:B------:R0:W-:Y:S04]  /*0a60*/  STS [R14+0x180], R15 ;  /* 0x0001800f0e007388 */ /* 0x0001e80000000800 */
[----:B------:R1:W-:Y:S04]  /*0a70*/  STS [R11+0x40], R16 ;  /* 0x000040100b007388 */ /* 0x0003e80000000800 */
[----:B------:R2:W-:Y:S04]  /*0a80*/  STS [R9+0xc0], R10 ;  /* 0x0000c00a09007388 */ /* 0x0005e80000000800 */
[----:B------:R-:W-:Y:S04]  /*0a90*/  STS [R13+0x140], R12 ;  /* 0x0001400c0d007388 */ /* 0x000fe80000000800 */
[----:B------:R-:W-:Y:S01]  /*0aa0*/  STS [R14+0x1c0], R19 ;  /* 0x0001c0130e007388 */ /* 0x000fe20000000800 */
[----:B------:R-:W-:-:S05]  /*0ab0*/  IMAD.SHL.U32 R5, R5, 0x2, RZ ;  /* 0x0000000205057824 */ /* 0x000fca00078e00ff */
[----:B------:R-:W-:-:S04]  /*0ac0*/  LOP3.LUT R5, R5, 0xf0, RZ, 0xc0, !PT ;  /* 0x000000f005057812 */ /* 0x000fc800078ec0ff */
[----:B------:R-:W-:-:S05]  /*0ad0*/  IADD3 R5, R5, UR4, RZ ;  /* 0x0000000405057c10 */ /* 0x000fca000fffe0ff */
[----:B------:R-:W-:Y:S01]  /*0ae0*/  IMAD R5, R8, 0x4, R5 ;  /* 0x0000000408057824 */ /* 0x000fe200078e0205 */
[----:B------:R-:W-:Y:S01]  /*0af0*/  BAR.SYNC.DEFER_BLOCKING 0x0 ;  /* 0x0000000000007b1d */ /* 0x000fe20000010000 */
[----:B0-----:R-:W-:-:S04]  /*0b00*/  SHF.R.S32.HI R15, RZ, 0x1a, R2 ;  /* 0x0000001aff0f7819 */ /* 0x001fc80000011402 */
[----:B------:R-:W-:-:S03]  /*0b10*/  SGXT R15, R15, 0x1 ;  /* 0x000000010f0f781a */ /* 0x000fc60000000200 */
[----:B------:R-:W0:Y:S01]  /*0b20*/  LDC.64 R2, c[0x0][0x240] ;  /* 0x00009000ff027b82 */ /* 0x000e220000000a00 */
[----:B------:R-:W-:Y:S01]  /*0b30*/  LEA.HI R15, R15, R20, RZ, 0x8 ;  /* 0x000000140f0f7211 */ /* 0x000fe200078f40ff */
[----:B------:R-:W3:Y:S04]  /*0b40*/  LDS.128 R4, [R5] ;  /* 0x0000000005047984 */ /* 0x000ee80000000c00 */
[C---:B-1----:R-:W-:Y:S01]  /*0b50*/  IMAD.SHL.U32 R11, R15.reuse, 0x100, RZ ;  /* 0x000001000f0b7824 */ /* 0x042fe200078e00ff */
[----:B--2---:R-:W-:Y:S02]  /*0b60*/  LOP3.LUT R10, R8, 0x200, RZ, 0xfc, !PT ;  /* 0x00000200080a7812 */ /* 0x004fe400078efcff */
[----:B------:R-:W-:Y:S02]  /*0b70*/  LOP3.LUT R15, R15, 0xffffff00, RZ, 0xc0, !PT ;  /* 0xffffff000f0f7812 */ /* 0x000fe400078ec0ff */
[----:B------:R-:W-:-:S02]  /*0b80*/  LOP3.LUT R11, R11, 0xffff0000, RZ, 0xc0, !PT ;  /* 0xffff00000b0b7812 */ /* 0x000fc400078ec0ff */
[----:B------:R-:W-:Y:S02]  /*0b90*/  LOP3.LUT R9, R0, R21, RZ, 0xfc, !PT ;  /* 0x0000001500097212 */ /* 0x000fe400078efcff */
[----:B------:R-:W-:Y:S02]  /*0ba0*/  LOP3.LUT R0, R0, 0x10, R21, 0xfe, !PT ;  /* 0x0000001000007812 */ /* 0x000fe400078efe15 */
[----:B------:R-:W-:Y:S02]  /*0bb0*/  SHF.R.U32.HI R10, RZ, 0x1, R10 ;  /* 0x00000001ff0a7819 */ /* 0x000fe4000001160a */
[----:B------:R-:W-:Y:S02]  /*0bc0*/  IADD3 R15, R11, R20, -R15 ;  /* 0x000000140b0f7210 */ /* 0x000fe40007ffe80f */
[C---:B------:R-:W-:Y:S02]  /*0bd0*/  ISETP.GE.AND P0, PT, R9.reuse, 0x100, PT ;  /* 0x000001000900780c */ /* 0x040fe40003f06270 */
[----:B------:R-:W-:Y:S01]  /*0be0*/  ISETP.GE.AND P1, PT, R0, 0x100, PT ;  /* 0x000001000000780c */ /* 0x000fe20003f26270 */
[----:B------:R-:W-:Y:S01]  /*0bf0*/  IMAD R11, R9, 0x100, R15 ;  /* 0x00000100090b7824 */ /* 0x000fe200078e020f */
[----:B------:R-:W-:-:S04]  /*0c00*/  LOP3.LUT R10, R10, 0x1f0, RZ, 0xc0, !PT ;  /* 0x000001f00a0a7812 */ /* 0x000fc800078ec0ff */
[----:B------:R-:W-:Y:S01]  /*0c10*/  IADD3 R9, R10, UR4, RZ ;  /* 0x000000040a097c10 */ /* 0x000fe2000fffe0ff */
[----:B0-----:R-:W-:-:S04]  /*0c20*/  IMAD.WIDE R10, R11, 0x4, R2 ;  /* 0x000000040b0a7825 */ /* 0x001fc800078e0202 */
[----:B------:R-:W-:Y:S01]  /*0c30*/  IMAD R9, R8, 0x4, R9 ;  /* 0x0000000408097824 */ /* 0x000fe200078e0209 */
[----:B---3--:R0:W-:Y:S02]  /*0c40*/  @!P0 STG.E.128 desc[UR6][R10.64], R4 ;  /* 0x000000040a008986 */ /* 0x0081e4000c101d06 */
[----:B0-----:R-:W-:Y:S05]  /*0c50*/  @P1 EXIT ;  /* 0x000000000000194d */ /* 0x001fea0003800000 */
[----:B0-----:R-:W0:Y:S01]  /*0c60*/  LDS.128 R8, [R9+0x800] ;  /* 0x0008000009087984 */ /* 0x001e220000000c00 */
[----:B------:R-:W-:-:S04]  /*0c70*/  IMAD R15, R0, 0x100, R15 ;  /* 0x00000100000f7824 */ /* 0x000fc800078e020f */
[----:B------:R-:W-:-:S05]  /*0c80*/  IMAD.WIDE R2, R15, 0x4, R2 ;  /* 0x000000040f027825 */ /* 0x000fca00078e0202 */
[----:B0-----:R-:W-:Y:S01]  /*0c90*/  STG.E.128 desc[UR6][R2.64], R8 ;  /* 0x0000000802007986 */ /* 0x001fe2000c101d06 */
[----:B------:R-:W-:Y:S05]  /*0ca0*/  EXIT ;  /* 0x000000000000794d */ /* 0x000fea0003800000 */
.L_x_0:
[----:B------:R-:W-:-:S00]  /*0cb0*/  BRA `(.L_x_0) ;  /* 0xfffffffc00fc7947 */ /* 0x000fc0000383ffff */
[----:B------:R-:W-:-:S00]  /*0cc0*/  NOP ;  /* 0x0000000000007918 */ /* 0x000fc00000000000 */
        /* <DEDUP_REMOVED lines=11> */
.L_x_1:


//--------------------- .nv.global.init           --------------------------
	.section	.nv.global.init,"aw",@progbits
.nv.global.init:
	.type		_$_str,@object
	.size		_$_str,(_$_str_$_2 - _$_str)
_$_str:
        /*0000*/ 	.byte	0x5f, 0x5f, 0x43, 0x55, 0x44, 0x41, 0x5f, 0x46, 0x54, 0x5a, 0x00
	.type		_$_str_$_2,@object
	.size		_$_str_$_2,(.L_1 - _$_str_$_2)
_$_str_$_2:
        /*000b*/ 	.byte	0x5f, 0x5f, 0x43, 0x55, 0x44, 0x41, 0x5f, 0x50, 0x52, 0x45, 0x43, 0x5f, 0x53, 0x51, 0x52, 0x54
        /*001b*/ 	.byte	0x00
.L_1:


//--------------------- .nv.shared.triton_poi_fused__native_batch_norm_legit_no_training_add_relu_10 --------------------------
	.section	.nv.shared.triton_poi_fused__native_batch_norm_legit_no_training_add_relu_10,"aw",@nobits
	.sectionflags	@""
	.align	16
	.zero		1024


//--------------------- .nv.constant0.triton_poi_fused__native_batch_norm_legit_no_training_add_relu_10 --------------------------
	.section	.nv.constant0.triton_poi_fused__native_batch_norm_legit_no_training_add_relu_10,"a",@progbits
	.sectionflags	@""
	.align	4
.nv.constant0.triton_poi_fused__native_batch_norm_legit_no_training_add_relu_10:
	.zero		592
